//
// Generated by NVIDIA NVVM Compiler
//
// Compiler Build ID: CL-36424714
// Cuda compilation tools, release 13.0, V13.0.88
// Based on NVVM 20.0.0
//

.version 9.0
.target sm_100
.address_size 64

	// .globl	_Z12helloFromGPUv
.extern .func  (.param .b32 func_retval0) vprintf
(
	.param .b64 vprintf_param_0,
	.param .b64 vprintf_param_1
)
;
.global .align 1 .b8 $str[24] = {72, 101, 108, 108, 111, 32, 102, 114, 111, 109, 32, 71, 80, 85, 32, 116, 104, 114, 101, 97, 100, 33, 10};

.visible .entry _Z12helloFromGPUv()
{
	.reg .b32 	%r<3>;
	.reg .b64 	%rd<3>;

	mov.u64 	%rd1, $str;
	cvta.global.u64 	%rd2, %rd1;
	{ // callseq 0, 0
	.param .b64 param0;
	st.param.b64 	[param0], %rd2;
	.param .b64 param1;
	st.param.b64 	[param1], 0;
	.param .b32 retval0;
	call.uni (retval0), 
	vprintf, 
	(
	param0, 
	param1
	);
	ld.param.b32 	%r1, [retval0];
	} // callseq 0
	ret;

}


// ===== COMPILED SASS (sm_100) =====

	.target	sm_100

	.elftype	@"ET_EXEC"


//--------------------- .note.nv.tkinfo           --------------------------
	.section	.note.nv.tkinfo,"",@"SHT_NOTE"
	.sectionflags	@"SHF_NOTE_NV_TKINFO"
	.tkinfo
        /*0018*/ 	.word	0x00000002
        /*0030*/ 	.string	""
        /*0030*/ 	.string	"ptxas"
        /*0030*/ 	.string	"Cuda compilation tools, release 13.0, V13.0.88"
        /*0030*/ 	.string	"Build cuda_13.0.r13.0/compiler.36424714_0"
        /*0030*/ 	.string	"-arch sm_100 -m 64 "



//--------------------- .note.nv.cuinfo           --------------------------
	.section	.note.nv.cuinfo,"",@"SHT_NOTE"
	.sectionflags	@"SHF_NOTE_NV_CUINFO"
        /*0018*/ 	.short	0x0002
        /*001a*/ 	.short	0x0064
        /*001c*/ 	.short	0x0082
	.zero		2


//--------------------- .nv.info                  --------------------------
	.section	.nv.info,"",@"SHT_CUDA_INFO"
	.align	4


	//----- nvinfo : EIATTR_REGCOUNT
	.align		4
        /*0000*/ 	.byte	0x04, 0x2f
        /*0002*/ 	.short	(.L_2 - .L_1)
	.align		4
.L_1:
        /*0004*/ 	.word	index@(_Z12helloFromGPUv)
        /*0008*/ 	.word	0x00000018


	//----- nvinfo : EIATTR_FRAME_SIZE
	.align		4
.L_2:
        /*000c*/ 	.byte	0x04, 0x11
        /*000e*/ 	.short	(.L_4 - .L_3)
	.align		4
.L_3:
        /*0010*/ 	.word	index@(_Z12helloFromGPUv)
        /*0014*/ 	.word	0x00000000


	//----- nvinfo : EIATTR_MIN_STACK_SIZE
	.align		4
.L_4:
        /*0018*/ 	.byte	0x04, 0x12
        /*001a*/ 	.short	(.L_6 - .L_5)
	.align		4
.L_5:
        /*001c*/ 	.word	index@(_Z12helloFromGPUv)
        /*0020*/ 	.word	0x00000000
.L_6:


//--------------------- .nv.compat                --------------------------
	.section	.nv.compat,"",@"SHT_CUDA_COMPAT_INFO"
	.align	4
        /*0000*/ 	.byte	0x02, 0x09, 0x00, 0x00, 0x02, 0x02, 0x01, 0x00, 0x02, 0x05, 0x05, 0x00, 0x03, 0x07, 0x01, 0x01
        /*0010*/ 	.byte	0x02, 0x03, 0x00, 0x00, 0x02, 0x06, 0x01, 0x00, 0x04, 0x0b, 0x08, 0x00, 0x09, 0x00, 0x00, 0x00
        /*0020*/ 	.byte	0x00, 0x00, 0x00, 0x00


//--------------------- .nv.info._Z12helloFromGPUv --------------------------
	.section	.nv.info._Z12helloFromGPUv,"",@"SHT_CUDA_INFO"
	.sectionflags	@""
	.align	4


	//----- nvinfo : EIATTR_CUDA_API_VERSION
	.align		4
        /*0000*/ 	.byte	0x04, 0x37
        /*0002*/ 	.short	(.L_8 - .L_7)
.L_7:
        /*0004*/ 	.word	0x00000082


	//----- nvinfo : EIATTR_SPARSE_MMA_MASK
	.align		4
.L_8:
        /*0008*/ 	.byte	0x03, 0x50
        /*000a*/ 	.short	0x0000


	//----- nvinfo : EIATTR_MAXREG_COUNT
	.align		4
        /*000c*/ 	.byte	0x03, 0x1b
        /*000e*/ 	.short	0x00ff


	//----- nvinfo : EIATTR_EXTERNS
	.align		4
        /*0010*/ 	.byte	0x04, 0x0f
        /*0012*/ 	.short	(.L_10 - .L_9)


	//   ....[0]....
	.align		4
.L_9:
        /*0014*/ 	.word	index@(vprintf)


	//----- nvinfo : EIATTR_MERCURY_ISA_VERSION
	.align		4
.L_10:
        /*0018*/ 	.byte	0x03, 0x5f
        /*001a*/ 	.short	0x0101


	//----- nvinfo : EIATTR_VRC_CTA_INIT_COUNT
	.align		4
        /*001c*/ 	.byte	0x02, 0x4a
	.zero		1
	.zero		1


	//----- nvinfo : EIATTR_SYSCALL_OFFSETS
	.align		4
        /*0020*/ 	.byte	0x04, 0x46
        /*0022*/ 	.short	(.L_12 - .L_11)


	//   ....[0]....
.L_11:
        /*0024*/ 	.word	0x00000080


	//----- nvinfo : EIATTR_EXIT_INSTR_OFFSETS
	.align		4
.L_12:
        /*0028*/ 	.byte	0x04, 0x1c
        /*002a*/ 	.short	(.L_14 - .L_13)


	//   ....[0]....
.L_13:
        /*002c*/ 	.word	0x00000090


	//----- nvinfo : EIATTR_SW_WAR
	.align		4
.L_14:
        /*0030*/ 	.byte	0x04, 0x36
        /*0032*/ 	.short	(.L_16 - .L_15)
.L_15:
        /*0034*/ 	.word	0x00000008
.L_16:


//--------------------- .nv.callgraph             --------------------------
	.section	.nv.callgraph,"",@"SHT_CUDA_CALLGRAPH"
	.align	4
	.sectionentsize	8
	.align		4
        /*0000*/ 	.word	0x00000000
	.align		4
        /*0004*/ 	.word	0xffffffff
	.align		4
        /*0008*/ 	.word	index@(_Z12helloFromGPUv)
	.align		4
        /*000c*/ 	.word	index@(vprintf)
	.align		4
        /*0010*/ 	.word	0x00000000
	.align		4
        /*0014*/ 	.word	0xfffffffe
	.align		4
        /*0018*/ 	.word	0x00000000
	.align		4
        /*001c*/ 	.word	0xfffffffd
	.align		4
        /*0020*/ 	.word	0x00000000
	.align		4
        /*0024*/ 	.word	0xfffffffc


//--------------------- .nv.constant4             --------------------------
	.section	.nv.constant4,"a",@progbits
	.align	8
	.align		8
.nv.constant4:
        /*0000*/ 	.dword	vprintf
	.align		8
        /*0008*/ 	.dword	$str


//--------------------- .text._Z12helloFromGPUv   --------------------------
	.section	.text._Z12helloFromGPUv,"ax",@progbits
	.align	128
        .global         _Z12helloFromGPUv
        .type           _Z12helloFromGPUv,@function
        .size           _Z12helloFromGPUv,(.L_x_2 - _Z12helloFromGPUv)
        .other          _Z12helloFromGPUv,@"STO_CUDA_ENTRY STV_DEFAULT"
_Z12helloFromGPUv:
.text._Z12helloFromGPUv:
[----:B------:R-:W0:Y:S01]  /*0000*/  LDC R1, c[0x0][0x37c] ;  /* 0x0000df00ff017b82 */ /* 0x000e220000000800 */
[----:B------:R-:W-:Y:S01]  /*0010*/  MOV R0, 0x0 ;  /* 0x0000000000007802 */ /* 0x000fe20000000f00 */
[----:B------:R-:W1:Y:S01]  /*0020*/  LDCU.64 UR4, c[0x4][0x8] ;  /* 0x01000100ff0477ac */ /* 0x000e620008000a00 */
[----:B------:R-:W-:-:S05]  /*0030*/  CS2R R6, SRZ ;  /* 0x0000000000067805 */ /* 0x000fca000001ff00 */
[----:B------:R2:W3:Y:S01]  /*0040*/  LDC.64 R2, c[0x4][R0] ;  /* 0x0100000000027b82 */ /* 0x0004e20000000a00 */
[----:B-1----:R-:W-:Y:S02]  /*0050*/  IMAD.U32 R4, RZ, RZ, UR4 ;  /* 0x00000004ff047e24 */ /* 0x002fe4000f8e00ff */
[----:B--2---:R-:W-:-:S07]  /*0060*/  IMAD.U32 R5, RZ, RZ, UR5 ;  /* 0x00000005ff057e24 */ /* 0x004fce000f8e00ff */
[----:B------:R-:W-:-:S07]  /*0070*/  LEPC R20, `(.L_x_0) ;  /* 0x000000001014794e */ /* 0x000fce0000000000 */
[----:B0--3--:R-:W-:Y:S05]  /*0080*/  CALL.ABS.NOINC R2 ;  /* 0x0000000002007343 */ /* 0x009fea0003c00000 */
.L_x_0:
[----:B------:R-:W-:Y:S05]  /*0090*/  EXIT ;  /* 0x000000000000794d */ /* 0x000fea0003800000 */
.L_x_1:
[----:B------:R-:W-:-:S00]  /*00a0*/  BRA `(.L_x_1) ;  /* 0xfffffffc00fc7947 */ /* 0x000fc0000383ffff */
[----:B------:R-:W-:-:S00]  /*00b0*/  NOP ;  /* 0x0000000000007918 */ /* 0x000fc00000000000 */
        /* <DEDUP_REMOVED lines=12> */
.L_x_2:


//--------------------- .nv.global.init           --------------------------
	.section	.nv.global.init,"aw",@progbits
.nv.global.init:
	.type		$str,@object
	.size		$str,(.L_0 - $str)
$str:
        /*0000*/ 	.byte	0x48, 0x65, 0x6c, 0x6c, 0x6f, 0x20, 0x66, 0x72, 0x6f, 0x6d, 0x20, 0x47, 0x50, 0x55, 0x20, 0x74
        /*0010*/ 	.byte	0x68, 0x72, 0x65, 0x61, 0x64, 0x21, 0x0a, 0x00
.L_0:


//--------------------- .nv.shared.reserved.0     --------------------------
	.section	.nv.shared.reserved.0,"aw",@nobits
	.weak		__nv_reservedSMEM_offset_0_alias
	.size		__nv_reservedSMEM_offset_0_alias, 0, 64
	.other		__nv_reservedSMEM_offset_0_alias,@"STO_CUDA_RESERVED_SHARED STV_DEFAULT"
__nv_reservedSMEM_offset_0_alias:
	.zero		0
	.zero		64


//--------------------- .nv.constant0._Z12helloFromGPUv --------------------------
	.section	.nv.constant0._Z12helloFromGPUv,"a",@progbits
	.sectionflags	@""
	.align	4
.nv.constant0._Z12helloFromGPUv:
	.zero		896


//--------------------- SYMBOLS --------------------------

	.type		.nv.reservedSmem.offset0,@object
	.size		.nv.reservedSmem.offset0,0x4
	.type		vprintf,@function
